//
// Generated by NVIDIA NVVM Compiler
//
// Compiler Build ID: CL-36424714
// Cuda compilation tools, release 13.0, V13.0.88
// Based on NVVM 20.0.0
//

.version 9.0
.target sm_100
.address_size 64


.func  (.param .b64 func_retval0) _Z7nQueensilll(
	.param .b32 _Z7nQueensilll_param_0,
	.param .b64 _Z7nQueensilll_param_1,
	.param .b64 _Z7nQueensilll_param_2,
	.param .b64 _Z7nQueensilll_param_3
)
{
	.reg .pred 	%p<4>;
	.reg .b32 	%r<5>;
	.reg .b64 	%rd<29>;

	ld.param.u32 	%r1, [_Z7nQueensilll_param_0];
	ld.param.u64 	%rd8, [_Z7nQueensilll_param_1];
	ld.param.u64 	%rd9, [_Z7nQueensilll_param_2];
	ld.param.u64 	%rd10, [_Z7nQueensilll_param_3];
	mov.b32 	%r2, -1;
	shl.b32 	%r3, %r2, %r1;
	not.b32 	%r4, %r3;
	cvt.u64.u32 	%rd1, %r4;
	setp.eq.s64 	%p1, %rd9, %rd1;
	mov.b64 	%rd28, 1;
	@%p1 bra 	$L__BB0_4;
	or.b64  	%rd13, %rd9, %rd8;
	or.b64  	%rd14, %rd13, %rd10;
	not.b64 	%rd15, %rd14;
	and.b64  	%rd26, %rd15, %rd1;
	setp.eq.s64 	%p2, %rd26, 0;
	mov.b64 	%rd28, 0;
	@%p2 bra 	$L__BB0_4;
	mov.b64 	%rd28, 0;
$L__BB0_3:
	neg.s64 	%rd17, %rd26;
	and.b64  	%rd18, %rd26, %rd17;
	or.b64  	%rd19, %rd18, %rd8;
	shr.s64 	%rd20, %rd19, 1;
	or.b64  	%rd21, %rd18, %rd9;
	or.b64  	%rd22, %rd18, %rd10;
	shl.b64 	%rd23, %rd22, 1;
	{ // callseq 0, 0
	.param .b32 param0;
	st.param.b32 	[param0], %r1;
	.param .b64 param1;
	st.param.b64 	[param1], %rd20;
	.param .b64 param2;
	st.param.b64 	[param2], %rd21;
	.param .b64 param3;
	st.param.b64 	[param3], %rd23;
	.param .b64 retval0;
	call.uni (retval0), 
	_Z7nQueensilll, 
	(
	param0, 
	param1, 
	param2, 
	param3
	);
	ld.param.b64 	%rd24, [retval0];
	} // callseq 0
	add.s64 	%rd28, %rd24, %rd28;
	xor.b64  	%rd6, %rd18, %rd26;
	setp.ne.s64 	%p3, %rd18, %rd26;
	mov.u64 	%rd26, %rd6;
	@%p3 bra 	$L__BB0_3;
$L__BB0_4:
	st.param.b64 	[func_retval0], %rd28;
	ret;

}
	// .globl	_Z18calculateSolutionsiPlS_i
.visible .entry _Z18calculateSolutionsiPlS_i(
	.param .u32 _Z18calculateSolutionsiPlS_i_param_0,
	.param .u64 .ptr .align 1 _Z18calculateSolutionsiPlS_i_param_1,
	.param .u64 .ptr .align 1 _Z18calculateSolutionsiPlS_i_param_2,
	.param .u32 _Z18calculateSolutionsiPlS_i_param_3
)
{
	.reg .pred 	%p<2>;
	.reg .b32 	%r<8>;
	.reg .b64 	%rd<14>;

	ld.param.u32 	%r2, [_Z18calculateSolutionsiPlS_i_param_0];
	ld.param.u64 	%rd1, [_Z18calculateSolutionsiPlS_i_param_1];
	ld.param.u64 	%rd2, [_Z18calculateSolutionsiPlS_i_param_2];
	ld.param.u32 	%r3, [_Z18calculateSolutionsiPlS_i_param_3];
	mov.u32 	%r4, %ntid.x;
	mov.u32 	%r5, %ctaid.x;
	mov.u32 	%r6, %tid.x;
	mad.lo.s32 	%r1, %r4, %r5, %r6;
	setp.ge.s32 	%p1, %r1, %r3;
	@%p1 bra 	$L__BB1_2;
	cvta.to.global.u64 	%rd3, %rd1;
	cvta.to.global.u64 	%rd4, %rd2;
	mul.lo.s32 	%r7, %r1, 3;
	mul.wide.s32 	%rd5, %r7, 8;
	add.s64 	%rd6, %rd3, %rd5;
	ld.global.u64 	%rd7, [%rd6];
	ld.global.u64 	%rd8, [%rd6+8];
	ld.global.u64 	%rd9, [%rd6+16];
	{ // callseq 1, 0
	.param .b32 param0;
	st.param.b32 	[param0], %r2;
	.param .b64 param1;
	st.param.b64 	[param1], %rd7;
	.param .b64 param2;
	st.param.b64 	[param2], %rd8;
	.param .b64 param3;
	st.param.b64 	[param3], %rd9;
	.param .b64 retval0;
	call.uni (retval0), 
	_Z7nQueensilll, 
	(
	param0, 
	param1, 
	param2, 
	param3
	);
	ld.param.b64 	%rd10, [retval0];
	} // callseq 1
	mul.wide.s32 	%rd12, %r1, 8;
	add.s64 	%rd13, %rd4, %rd12;
	st.global.u64 	[%rd13], %rd10;
$L__BB1_2:
	ret;

}


// ===== COMPILED SASS (sm_100) =====

	.target	sm_100

	.elftype	@"ET_EXEC"


//--------------------- .note.nv.tkinfo           --------------------------
	.section	.note.nv.tkinfo,"",@"SHT_NOTE"
	.sectionflags	@"SHF_NOTE_NV_TKINFO"
	.tkinfo
        /*0018*/ 	.word	0x00000002
        /*0030*/ 	.string	""
        /*0030*/ 	.string	"ptxas"
        /*0030*/ 	.string	"Cuda compilation tools, release 13.0, V13.0.88"
        /*0030*/ 	.string	"Build cuda_13.0.r13.0/compiler.36424714_0"
        /*0030*/ 	.string	"-arch sm_100 -m 64 "



//--------------------- .note.nv.cuinfo           --------------------------
	.section	.note.nv.cuinfo,"",@"SHT_NOTE"
	.sectionflags	@"SHF_NOTE_NV_CUINFO"
        /*0018*/ 	.short	0x0002
        /*001a*/ 	.short	0x0064
        /*001c*/ 	.short	0x0082
	.zero		2


//--------------------- .nv.info                  --------------------------
	.section	.nv.info,"",@"SHT_CUDA_INFO"
	.align	4


	//----- nvinfo : EIATTR_REGCOUNT
	.align		4
        /*0000*/ 	.byte	0x04, 0x2f
        /*0002*/ 	.short	(.L_1 - .L_0)
	.align		4
.L_0:
        /*0004*/ 	.word	index@(_Z18calculateSolutionsiPlS_i)
        /*0008*/ 	.word	0x00000028


	//----- nvinfo : EIATTR_FRAME_SIZE
	.align		4
.L_1:
        /*000c*/ 	.byte	0x04, 0x11
        /*000e*/ 	.short	(.L_3 - .L_2)
	.align		4
.L_2:
        /*0010*/ 	.word	index@($_Z18calculateSolutionsiPlS_i$_Z7nQueensilll)
        /*0014*/ 	.word	0x00000000


	//----- nvinfo : EIATTR_FRAME_SIZE
	.align		4
.L_3:
        /*0018*/ 	.byte	0x04, 0x11
        /*001a*/ 	.short	(.L_5 - .L_4)
	.align		4
.L_4:
        /*001c*/ 	.word	index@(_Z18calculateSolutionsiPlS_i)
        /*0020*/ 	.word	0x00000000


	//----- nvinfo : EIATTR_MIN_STACK_SIZE
	.align		4
.L_5:
        /*0024*/ 	.byte	0x04, 0x12
        /*0026*/ 	.short	(.L_7 - .L_6)
	.align		4
.L_6:
        /*0028*/ 	.word	index@(_Z18calculateSolutionsiPlS_i)
        /*002c*/ 	.word	0x00000000
.L_7:


//--------------------- .nv.compat                --------------------------
	.section	.nv.compat,"",@"SHT_CUDA_COMPAT_INFO"
	.align	4
        /*0000*/ 	.byte	0x02, 0x09, 0x00, 0x00, 0x02, 0x02, 0x01, 0x00, 0x02, 0x05, 0x05, 0x00, 0x03, 0x07, 0x01, 0x01
        /*0010*/ 	.byte	0x02, 0x03, 0x00, 0x00, 0x02, 0x06, 0x01, 0x00, 0x04, 0x0b, 0x08, 0x00, 0x09, 0x00, 0x00, 0x00
        /*0020*/ 	.byte	0x00, 0x00, 0x00, 0x00


//--------------------- .nv.info._Z18calculateSolutionsiPlS_i --------------------------
	.section	.nv.info._Z18calculateSolutionsiPlS_i,"",@"SHT_CUDA_INFO"
	.sectionflags	@""
	.align	4


	//----- nvinfo : EIATTR_CUDA_API_VERSION
	.align		4
        /*0000*/ 	.byte	0x04, 0x37
        /*0002*/ 	.short	(.L_9 - .L_8)
.L_8:
        /*0004*/ 	.word	0x00000082


	//----- nvinfo : EIATTR_KPARAM_INFO
	.align		4
.L_9:
        /*0008*/ 	.byte	0x04, 0x17
        /*000a*/ 	.short	(.L_11 - .L_10)
.L_10:
        /*000c*/ 	.word	0x00000000
        /*0010*/ 	.short	0x0003
        /*0012*/ 	.short	0x0018
        /*0014*/ 	.byte	0x00, 0xf0, 0x11, 0x00


	//----- nvinfo : EIATTR_KPARAM_INFO
	.align		4
.L_11:
        /*0018*/ 	.byte	0x04, 0x17
        /*001a*/ 	.short	(.L_13 - .L_12)
.L_12:
        /*001c*/ 	.word	0x00000000
        /*0020*/ 	.short	0x0002
        /*0022*/ 	.short	0x0010
        /*0024*/ 	.byte	0x00, 0xf5, 0x21, 0x00


	//----- nvinfo : EIATTR_KPARAM_INFO
	.align		4
.L_13:
        /*0028*/ 	.byte	0x04, 0x17
        /*002a*/ 	.short	(.L_15 - .L_14)
.L_14:
        /*002c*/ 	.word	0x00000000
        /*0030*/ 	.short	0x0001
        /*0032*/ 	.short	0x0008
        /*0034*/ 	.byte	0x00, 0xf5, 0x21, 0x00


	//----- nvinfo : EIATTR_KPARAM_INFO
	.align		4
.L_15:
        /*0038*/ 	.byte	0x04, 0x17
        /*003a*/ 	.short	(.L_17 - .L_16)
.L_16:
        /*003c*/ 	.word	0x00000000
        /*0040*/ 	.short	0x0000
        /*0042*/ 	.short	0x0000
        /*0044*/ 	.byte	0x00, 0xf0, 0x11, 0x00


	//----- nvinfo : EIATTR_SPARSE_MMA_MASK
	.align		4
.L_17:
        /*0048*/ 	.byte	0x03, 0x50
        /*004a*/ 	.short	0x0000


	//----- nvinfo : EIATTR_MAXREG_COUNT
	.align		4
        /*004c*/ 	.byte	0x03, 0x1b
        /*004e*/ 	.short	0x00ff


	//----- nvinfo : EIATTR_MERCURY_ISA_VERSION
	.align		4
        /*0050*/ 	.byte	0x03, 0x5f
        /*0052*/ 	.short	0x0101


	//----- nvinfo : EIATTR_VRC_CTA_INIT_COUNT
	.align		4
        /*0054*/ 	.byte	0x02, 0x4a
	.zero		1
	.zero		1


	//----- nvinfo : EIATTR_EXIT_INSTR_OFFSETS
	.align		4
        /*0058*/ 	.byte	0x04, 0x1c
        /*005a*/ 	.short	(.L_19 - .L_18)


	//   ....[0]....
.L_18:
        /*005c*/ 	.word	0x00000070


	//   ....[1]....
        /*0060*/ 	.word	0x00000170


	//----- nvinfo : EIATTR_CRS_STACK_SIZE
	.align		4
.L_19:
        /*0064*/ 	.byte	0x04, 0x1e
        /*0066*/ 	.short	(.L_21 - .L_20)
.L_20:
        /*0068*/ 	.word	0x00000000


	//----- nvinfo : EIATTR_CBANK_PARAM_SIZE
	.align		4
.L_21:
        /*006c*/ 	.byte	0x03, 0x19
        /*006e*/ 	.short	0x001c


	//----- nvinfo : EIATTR_PARAM_CBANK
	.align		4
        /*0070*/ 	.byte	0x04, 0x0a
        /*0072*/ 	.short	(.L_23 - .L_22)
	.align		4
.L_22:
        /*0074*/ 	.word	index@(.nv.constant0._Z18calculateSolutionsiPlS_i)
        /*0078*/ 	.short	0x0380
        /*007a*/ 	.short	0x001c


	//----- nvinfo : EIATTR_SW_WAR
	.align		4
.L_23:
        /*007c*/ 	.byte	0x04, 0x36
        /*007e*/ 	.short	(.L_25 - .L_24)
.L_24:
        /*0080*/ 	.word	0x00000008
.L_25:


//--------------------- .nv.callgraph             --------------------------
	.section	.nv.callgraph,"",@"SHT_CUDA_CALLGRAPH"
	.align	4
	.sectionentsize	8
	.align		4
        /*0000*/ 	.word	0x00000000
	.align		4
        /*0004*/ 	.word	0xffffffff
	.align		4
        /*0008*/ 	.word	0x00000000
	.align		4
        /*000c*/ 	.word	0xfffffffe
	.align		4
        /*0010*/ 	.word	0x00000000
	.align		4
        /*0014*/ 	.word	0xfffffffd
	.align		4
        /*0018*/ 	.word	0x00000000
	.align		4
        /*001c*/ 	.word	0xfffffffc


//--------------------- .text._Z18calculateSolutionsiPlS_i --------------------------
	.section	.text._Z18calculateSolutionsiPlS_i,"ax",@progbits
	.align	128
        .global         _Z18calculateSolutionsiPlS_i
        .type           _Z18calculateSolutionsiPlS_i,@function
        .size           _Z18calculateSolutionsiPlS_i,(.L_x_4 - _Z18calculateSolutionsiPlS_i)
        .other          _Z18calculateSolutionsiPlS_i,@"STO_CUDA_ENTRY STV_DEFAULT"
_Z18calculateSolutionsiPlS_i:
.text._Z18calculateSolutionsiPlS_i:
[----:B------:R-:W0:Y:S01]  /*0000*/  LDC R1, c[0x0][0x37c] ;  /* 0x0000df00ff017b82 */ /* 0x000e220000000800 */
[----:B------:R-:W1:Y:S01]  /*0010*/  S2R R2, SR_CTAID.X ;  /* 0x0000000000027919 */ /* 0x000e620000002500 */
[----:B------:R-:W1:Y:S01]  /*0020*/  LDCU UR4, c[0x0][0x360] ;  /* 0x00006c00ff0477ac */ /* 0x000e620008000800 */
[----:B------:R-:W1:Y:S01]  /*0030*/  S2R R3, SR_TID.X ;  /* 0x0000000000037919 */ /* 0x000e620000002100 */
[----:B------:R-:W2:Y:S01]  /*0040*/  LDCU UR5, c[0x0][0x398] ;  /* 0x00007300ff0577ac */ /* 0x000ea20008000800 */
[----:B-1----:R-:W-:-:S05]  /*0050*/  IMAD R2, R2, UR4, R3 ;  /* 0x0000000402027c24 */ /* 0x002fca000f8e0203 */
[----:B--2---:R-:W-:-:S13]  /*0060*/  ISETP.GE.AND P0, PT, R2, UR5, PT ;  /* 0x0000000502007c0c */ /* 0x004fda000bf06270 */
[----:B0-----:R-:W-:Y:S05]  /*0070*/  @P0 EXIT ;  /* 0x000000000000094d */ /* 0x001fea0003800000 */
[----:B------:R-:W0:Y:S01]  /*0080*/  LDC.64 R12, c[0x0][0x388] ;  /* 0x0000e200ff0c7b82 */ /* 0x000e220000000a00 */
[----:B------:R-:W1:Y:S01]  /*0090*/  LDCU.64 UR36, c[0x0][0x358] ;  /* 0x00006b00ff2477ac */ /* 0x000e620008000a00 */
[----:B------:R-:W-:-:S04]  /*00a0*/  IMAD R3, R2, 0x3, RZ ;  /* 0x0000000302037824 */ /* 0x000fc800078e02ff */
[----:B0-----:R-:W-:-:S05]  /*00b0*/  IMAD.WIDE R12, R3, 0x8, R12 ;  /* 0x00000008030c7825 */ /* 0x001fca00078e020c */
[----:B-1----:R0:W5:Y:S04]  /*00c0*/  LDG.E.64 R6, desc[UR36][R12.64] ;  /* 0x000000240c067981 */ /* 0x002168000c1e1b00 */
[----:B------:R0:W5:Y:S04]  /*00d0*/  LDG.E.64 R8, desc[UR36][R12.64+0x8] ;  /* 0x000008240c087981 */ /* 0x000168000c1e1b00 */
[----:B------:R0:W5:Y:S01]  /*00e0*/  LDG.E.64 R10, desc[UR36][R12.64+0x10] ;  /* 0x000010240c0a7981 */ /* 0x000162000c1e1b00 */
[----:B------:R-:W1:Y:S01]  /*00f0*/  LDCU UR4, c[0x0][0x380] ;  /* 0x00007000ff0477ac */ /* 0x000e620008000800 */
[----:B------:R-:W-:Y:S01]  /*0100*/  MOV R20, 0x140 ;  /* 0x0000014000147802 */ /* 0x000fe20000000f00 */
[----:B------:R-:W-:-:S02]  /*0110*/  IMAD.MOV.U32 R21, RZ, RZ, 0x0 ;  /* 0x00000000ff157424 */ /* 0x000fc400078e00ff */
[----:B01----:R-:W-:-:S07]  /*0120*/  IMAD.U32 R4, RZ, RZ, UR4 ;  /* 0x00000004ff047e24 */ /* 0x003fce000f8e00ff */
[----:B-----5:R-:W-:Y:S05]  /*0130*/  CALL.REL.NOINC `($_Z18calculateSolutionsiPlS_i$_Z7nQueensilll) ;  /* 0x0000000000107944 */ /* 0x020fea0003c00000 */
[----:B------:R-:W0:Y:S02]  /*0140*/  LDC.64 R6, c[0x0][0x390] ;  /* 0x0000e400ff067b82 */ /* 0x000e240000000a00 */
[----:B0-----:R-:W-:-:S05]  /*0150*/  IMAD.WIDE R2, R2, 0x8, R6 ;  /* 0x0000000802027825 */ /* 0x001fca00078e0206 */
[----:B------:R-:W-:Y:S01]  /*0160*/  STG.E.64 desc[UR36][R2.64], R4 ;  /* 0x0000000402007986 */ /* 0x000fe2000c101b24 */
[----:B------:R-:W-:Y:S05]  /*0170*/  EXIT ;  /* 0x000000000000794d */ /* 0x000fea0003800000 */
        .type           $_Z18calculateSolutionsiPlS_i$_Z7nQueensilll,@function
        .size           $_Z18calculateSolutionsiPlS_i$_Z7nQueensilll,(.L_x_4 - $_Z18calculateSolutionsiPlS_i$_Z7nQueensilll)
$_Z18calculateSolutionsiPlS_i$_Z7nQueensilll:
[----:B------:R-:W-:-:S05]  /*0180*/  VIADD R1, R1, 0xffffffc0 ;  /* 0xffffffc001017836 */ /* 0x000fca0000000000 */
[----:B------:R-:W-:Y:S04]  /*0190*/  STL [R1+0x3c], R37 ;  /* 0x00003c2501007387 */ /* 0x000fe80000100800 */
[----:B------:R-:W-:Y:S04]  /*01a0*/  STL [R1+0x38], R31 ;  /* 0x0000381f01007387 */ /* 0x000fe80000100800 */
[----:B------:R-:W-:Y:S04]  /*01b0*/  STL [R1+0x34], R29 ;  /* 0x0000341d01007387 */ /* 0x000fe80000100800 */
[----:B------:R0:W-:Y:S04]  /*01c0*/  STL [R1+0x30], R27 ;  /* 0x0000301b01007387 */ /* 0x0001e80000100800 */
[----:B------:R1:W-:Y:S04]  /*01d0*/  STL [R1+0x2c], R26 ;  /* 0x00002c1a01007387 */ /* 0x0003e80000100800 */
[----:B------:R2:W-:Y:S01]  /*01e0*/  STL [R1+0x28], R25 ;  /* 0x0000281901007387 */ /* 0x0005e20000100800 */
[----:B0-----:R-:W-:-:S03]  /*01f0*/  IMAD.MOV.U32 R27, RZ, RZ, R6 ;  /* 0x000000ffff1b7224 */ /* 0x001fc600078e0006 */
[----:B------:R-:W-:Y:S01]  /*0200*/  STL [R1+0x24], R24 ;  /* 0x0000241801007387 */ /* 0x000fe20000100800 */
[----:B-1----:R-:W0:Y:S05]  /*0210*/  BMOV.32.CLEAR R26, B6 ;  /* 0x00000000061a7355 */ /* 0x002e2a0000100000 */
[----:B------:R1:W-:Y:S01]  /*0220*/  STL [R1+0x20], R23 ;  /* 0x0000201701007387 */ /* 0x0003e20000100800 */
[----:B--2---:R-:W-:-:S03]  /*0230*/  IMAD.MOV.U32 R25, RZ, RZ, R7 ;  /* 0x000000ffff197224 */ /* 0x004fc600078e0007 */
[----:B------:R2:W-:Y:S04]  /*0240*/  STL [R1+0x1c], R22 ;  /* 0x00001c1601007387 */ /* 0x0005e80000100800 */
[----:B------:R-:W-:Y:S01]  /*0250*/  STL [R1+0x18], R21 ;  /* 0x0000181501007387 */ /* 0x000fe20000100800 */
[----:B-1----:R-:W-:-:S03]  /*0260*/  IMAD.MOV.U32 R23, RZ, RZ, R9 ;  /* 0x000000ffff177224 */ /* 0x002fc600078e0009 */
[----:B------:R-:W-:Y:S01]  /*0270*/  STL [R1+0x14], R20 ;  /* 0x0000141401007387 */ /* 0x000fe20000100800 */
[----:B--2---:R-:W-:-:S03]  /*0280*/  IMAD.MOV.U32 R22, RZ, RZ, R4 ;  /* 0x000000ffff167224 */ /* 0x004fc600078e0004 */
[----:B------:R1:W-:Y:S04]  /*0290*/  STL [R1+0x10], R19 ;  /* 0x0000101301007387 */ /* 0x0003e80000100800 */
[----:B------:R2:W-:Y:S04]  /*02a0*/  STL [R1+0xc], R18 ;  /* 0x00000c1201007387 */ /* 0x0005e80000100800 */
[----:B------:R3:W-:Y:S01]  /*02b0*/  STL [R1+0x8], R17 ;  /* 0x0000081101007387 */ /* 0x0007e20000100800 */
[----:B-1----:R-:W-:-:S03]  /*02c0*/  IMAD.MOV.U32 R19, RZ, RZ, R10 ;  /* 0x000000ffff137224 */ /* 0x002fc600078e000a */
[----:B------:R1:W-:Y:S01]  /*02d0*/  STL [R1+0x4], R16 ;  /* 0x0000041001007387 */ /* 0x0003e20000100800 */
[----:B--2---:R-:W-:-:S03]  /*02e0*/  IMAD.MOV.U32 R18, RZ, RZ, R8 ;  /* 0x000000ffff127224 */ /* 0x004fc600078e0008 */
[----:B------:R1:W-:Y:S01]  /*02f0*/  STL [R1], R2 ;  /* 0x0000000201007387 */ /* 0x0003e20000100800 */
[----:B---3--:R-:W-:Y:S02]  /*0300*/  IMAD.MOV.U32 R17, RZ, RZ, R11 ;  /* 0x000000ffff117224 */ /* 0x008fe400078e000b */
[----:B------:R-:W-:Y:S01]  /*0310*/  IMAD.MOV.U32 R3, RZ, RZ, -0x1 ;  /* 0xffffffffff037424 */ /* 0x000fe200078e00ff */
[----:B------:R-:W-:Y:S01]  /*0320*/  BSSY.RECONVERGENT B6, `(.L_x_0) ;  /* 0x000002b000067945 */ /* 0x000fe20003800200 */
[----:B------:R-:W-:Y:S02]  /*0330*/  IMAD.MOV.U32 R29, RZ, RZ, 0x1 ;  /* 0x00000001ff1d7424 */ /* 0x000fe400078e00ff */
[----:B------:R-:W-:Y:S01]  /*0340*/  IMAD.MOV.U32 R24, RZ, RZ, RZ ;  /* 0x000000ffff187224 */ /* 0x000fe200078e00ff */
[----:B------:R-:W-:-:S04]  /*0350*/  SHF.L.U32 R0, R3, R22, RZ ;  /* 0x0000001603007219 */ /* 0x000fc800000006ff */
[----:B------:R-:W-:-:S04]  /*0360*/  LOP3.LUT R0, RZ, R0, RZ, 0x33, !PT ;  /* 0x00000000ff007212 */ /* 0x000fc800078e33ff */
[----:B------:R-:W-:-:S04]  /*0370*/  ISETP.NE.U32.AND P0, PT, R18, R0, PT ;  /* 0x000000001200720c */ /* 0x000fc80003f05070 */
[----:B------:R-:W-:-:S13]  /*0380*/  ISETP.NE.AND.EX P0, PT, R23, RZ, PT, P0 ;  /* 0x000000ff1700720c */ /* 0x000fda0003f05300 */
[----:B01----:R-:W-:Y:S05]  /*0390*/  @!P0 BRA `(.L_x_1) ;  /* 0x00000000008c8947 */ /* 0x003fea0003800000 */
[----:B------:R-:W-:Y:S01]  /*03a0*/  LOP3.LUT R37, R19, R18, R27, 0xfe, !PT ;  /* 0x0000001213257212 */ /* 0x000fe200078efe1b */
[----:B------:R-:W-:Y:S02]  /*03b0*/  HFMA2 R29, -RZ, RZ, 0, 0 ;  /* 0x00000000ff1d7431 */ /* 0x000fe400000001ff */
[----:B------:R-:W-:Y:S01]  /*03c0*/  IMAD.MOV.U32 R24, RZ, RZ, RZ ;  /* 0x000000ffff187224 */ /* 0x000fe200078e00ff */
[----:B------:R-:W-:-:S04]  /*03d0*/  LOP3.LUT R37, R37, R0, RZ, 0xc, !PT ;  /* 0x0000000025257212 */ /* 0x000fc800078e0cff */
[----:B------:R-:W-:-:S04]  /*03e0*/  ISETP.NE.U32.AND P0, PT, R37, RZ, PT ;  /* 0x000000ff2500720c */ /* 0x000fc80003f05070 */
[----:B------:R-:W-:-:S13]  /*03f0*/  ISETP.NE.AND.EX P0, PT, RZ, RZ, PT, P0 ;  /* 0x000000ffff00720c */ /* 0x000fda0003f05300 */
[----:B------:R-:W-:Y:S05]  /*0400*/  @!P0 BRA `(.L_x_1) ;  /* 0x0000000000708947 */ /* 0x000fea0003800000 */
[----:B------:R-:W-:Y:S02]  /*0410*/  IMAD.MOV.U32 R31, RZ, RZ, RZ ;  /* 0x000000ffff1f7224 */ /* 0x000fe400078e00ff */
[----:B------:R-:W-:Y:S02]  /*0420*/  IMAD.MOV.U32 R29, RZ, RZ, RZ ;  /* 0x000000ffff1d7224 */ /* 0x000fe400078e00ff */
[----:B------:R-:W-:-:S07]  /*0430*/  IMAD.MOV.U32 R24, RZ, RZ, RZ ;  /* 0x000000ffff187224 */ /* 0x000fce00078e00ff */
.L_x_2:
[----:B------:R-:W-:Y:S01]  /*0440*/  IADD3 R16, P0, PT, RZ, -R37, RZ ;  /* 0x80000025ff107210 */ /* 0x000fe20007f1e0ff */
[----:B------:R-:W-:Y:S01]  /*0450*/  IMAD.MOV.U32 R4, RZ, RZ, R22 ;  /* 0x000000ffff047224 */ /* 0x000fe200078e0016 */
[----:B------:R-:W-:Y:S01]  /*0460*/  MOV R20, 0x560 ;  /* 0x0000056000147802 */ /* 0x000fe20000000f00 */
[----:B------:R-:W-:Y:S01]  /*0470*/  IMAD.MOV.U32 R21, RZ, RZ, 0x0 ;  /* 0x00000000ff157424 */ /* 0x000fe200078e00ff */
[----:B------:R-:W-:Y:S01]  /*0480*/  LOP3.LUT R16, R37, R16, RZ, 0xc0, !PT ;  /* 0x0000001025107212 */ /* 0x000fe200078ec0ff */
[----:B------:R-:W-:-:S03]  /*0490*/  IMAD.X R2, RZ, RZ, ~R31, P0 ;  /* 0x000000ffff027224 */ /* 0x000fc600000e0e1f */
[C---:B------:R-:W-:Y:S02]  /*04a0*/  LOP3.LUT R10, R16.reuse, R19, RZ, 0xfc, !PT ;  /* 0x00000013100a7212 */ /* 0x040fe400078efcff */
[----:B------:R-:W-:Y:S02]  /*04b0*/  LOP3.LUT R2, R31, R2, RZ, 0xc0, !PT ;  /* 0x000000021f027212 */ /* 0x000fe400078ec0ff */
[----:B------:R-:W-:Y:S02]  /*04c0*/  LOP3.LUT R6, R16, R27, RZ, 0xfc, !PT ;  /* 0x0000001b10067212 */ /* 0x000fe400078efcff */
[C---:B------:R-:W-:Y:S02]  /*04d0*/  LOP3.LUT R11, R2.reuse, R17, RZ, 0xfc, !PT ;  /* 0x00000011020b7212 */ /* 0x040fe400078efcff */
[----:B------:R-:W-:Y:S02]  /*04e0*/  LOP3.LUT R7, R2, R25, RZ, 0xfc, !PT ;  /* 0x0000001902077212 */ /* 0x000fe400078efcff */
[----:B------:R-:W-:-:S02]  /*04f0*/  SHF.L.U64.HI R11, R10, 0x1, R11 ;  /* 0x000000010a0b7819 */ /* 0x000fc4000001020b */
[--C-:B------:R-:W-:Y:S02]  /*0500*/  SHF.R.S64 R6, R6, 0x1, R7.reuse ;  /* 0x0000000106067819 */ /* 0x100fe40000001007 */
[----:B------:R-:W-:Y:S02]  /*0510*/  LOP3.LUT R8, R16, R18, RZ, 0xfc, !PT ;  /* 0x0000001210087212 */ /* 0x000fe400078efcff */
[----:B------:R-:W-:Y:S02]  /*0520*/  SHF.L.U32 R10, R10, 0x1, RZ ;  /* 0x000000010a0a7819 */ /* 0x000fe400000006ff */
[----:B------:R-:W-:Y:S02]  /*0530*/  LOP3.LUT R9, R2, R23, RZ, 0xfc, !PT ;  /* 0x0000001702097212 */ /* 0x000fe400078efcff */
[----:B------:R-:W-:-:S07]  /*0540*/  SHF.R.S32.HI R7, RZ, 0x1, R7 ;  /* 0x00000001ff077819 */ /* 0x000fce0000011407 */
[----:B------:R-:W-:Y:S05]  /*0550*/  CALL.REL.NOINC `($_Z18calculateSolutionsiPlS_i$_Z7nQueensilll) ;  /* 0xfffffffc00087944 */ /* 0x000fea0003c3ffff */
[----:B------:R-:W-:Y:S02]  /*0560*/  ISETP.NE.U32.AND P0, PT, R16, R37, PT ;  /* 0x000000251000720c */ /* 0x000fe40003f05070 */
[----:B------:R-:W-:Y:S02]  /*0570*/  IADD3 R29, P1, PT, R4, R29, RZ ;  /* 0x0000001d041d7210 */ /* 0x000fe40007f3e0ff */
[----:B------:R-:W-:Y:S02]  /*0580*/  ISETP.NE.AND.EX P0, PT, R2, R31, PT, P0 ;  /* 0x0000001f0200720c */ /* 0x000fe40003f05300 */
[----:B------:R-:W-:Y:S01]  /*0590*/  LOP3.LUT R37, R16, R37, RZ, 0x3c, !PT ;  /* 0x0000002510257212 */ /* 0x000fe200078e3cff */
[----:B------:R-:W-:Y:S01]  /*05a0*/  IMAD.X R24, R5, 0x1, R24, P1 ;  /* 0x0000000105187824 */ /* 0x000fe200008e0618 */
[----:B------:R-:W-:-:S09]  /*05b0*/  LOP3.LUT R31, R2, R31, RZ, 0x3c, !PT ;  /* 0x0000001f021f7212 */ /* 0x000fd200078e3cff */
[----:B------:R-:W-:Y:S05]  /*05c0*/  @P0 BRA `(.L_x_2) ;  /* 0xfffffffc009c0947 */ /* 0x000fea000383ffff */
.L_x_1:
[----:B------:R-:W-:Y:S05]  /*05d0*/  BSYNC.RECONVERGENT B6 ;  /* 0x0000000000067941 */ /* 0x000fea0003800200 */
.L_x_0:
[----:B------:R-:W2:Y:S01]  /*05e0*/  LDL R20, [R1+0x14] ;  /* 0x0000140001147983 */ /* 0x000ea20000100800 */
[----:B------:R0:W-:Y:S05]  /*05f0*/  BMOV.32 B6, R26 ;  /* 0x0000001a06007356 */ /* 0x0001ea0000000000 */
[----:B------:R-:W2:Y:S01]  /*0600*/  LDL R21, [R1+0x18] ;  /* 0x0000180001157983 */ /* 0x000ea20000100800 */
[----:B------:R-:W-:Y:S02]  /*0610*/  IMAD.MOV.U32 R4, RZ, RZ, R29 ;  /* 0x000000ffff047224 */ /* 0x000fe400078e001d */
[----:B------:R-:W-:Y:S01]  /*0620*/  IMAD.MOV.U32 R5, RZ, RZ, R24 ;  /* 0x000000ffff057224 */ /* 0x000fe200078e0018 */
[----:B------:R-:W2:Y:S04]  /*0630*/  LDL R2, [R1] ;  /* 0x0000000001027983 */ /* 0x000ea80000100800 */
[----:B------:R-:W2:Y:S04]  /*0640*/  LDL R16, [R1+0x4] ;  /* 0x0000040001107983 */ /* 0x000ea80000100800 */
[----:B------:R-:W2:Y:S04]  /*0650*/  LDL R17, [R1+0x8] ;  /* 0x0000080001117983 */ /* 0x000ea80000100800 */
[----:B------:R-:W2:Y:S04]  /*0660*/  LDL R18, [R1+0xc] ;  /* 0x00000c0001127983 */ /* 0x000ea80000100800 */
[----:B------:R-:W2:Y:S04]  /*0670*/  LDL R19, [R1+0x10] ;  /* 0x0000100001137983 */ /* 0x000ea80000100800 */
[----:B------:R-:W2:Y:S04]  /*0680*/  LDL R22, [R1+0x1c] ;  /* 0x00001c0001167983 */ /* 0x000ea80000100800 */
[----:B------:R-:W2:Y:S04]  /*0690*/  LDL R23, [R1+0x20] ;  /* 0x0000200001177983 */ /* 0x000ea80000100800 */
[----:B------:R-:W2:Y:S04]  /*06a0*/  LDL R24, [R1+0x24] ;  /* 0x0000240001187983 */ /* 0x000ea80000100800 */
[----:B------:R-:W2:Y:S04]  /*06b0*/  LDL R25, [R1+0x28] ;  /* 0x0000280001197983 */ /* 0x000ea80000100800 */
[----:B0-----:R-:W2:Y:S04]  /*06c0*/  LDL R26, [R1+0x2c] ;  /* 0x00002c00011a7983 */ /* 0x001ea80000100800 */
[----:B------:R-:W2:Y:S04]  /*06d0*/  LDL R27, [R1+0x30] ;  /* 0x00003000011b7983 */ /* 0x000ea80000100800 */
[----:B------:R-:W2:Y:S04]  /*06e0*/  LDL R29, [R1+0x34] ;  /* 0x00003400011d7983 */ /* 0x000ea80000100800 */
[----:B------:R-:W2:Y:S04]  /*06f0*/  LDL R31, [R1+0x38] ;  /* 0x00003800011f7983 */ /* 0x000ea80000100800 */
[----:B------:R0:W2:Y:S02]  /*0700*/  LDL R37, [R1+0x3c] ;  /* 0x00003c0001257983 */ /* 0x0000a40000100800 */
[----:B0-----:R-:W-:Y:S01]  /*0710*/  VIADD R1, R1, 0x40 ;  /* 0x0000004001017836 */ /* 0x001fe20000000000 */
[----:B--2---:R-:W-:Y:S06]  /*0720*/  RET.REL.NODEC R20 `(_Z18calculateSolutionsiPlS_i) ;  /* 0xfffffff814347950 */ /* 0x004fec0003c3ffff */
.L_x_3:
[----:B------:R-:W-:-:S00]  /*0730*/  BRA `(.L_x_3) ;  /* 0xfffffffc00fc7947 */ /* 0x000fc0000383ffff */
[----:B------:R-:W-:-:S00]  /*0740*/  NOP ;  /* 0x0000000000007918 */ /* 0x000fc00000000000 */
        /* <DEDUP_REMOVED lines=11> */
.L_x_4:


//--------------------- .nv.shared.reserved.0     --------------------------
	.section	.nv.shared.reserved.0,"aw",@nobits
	.weak		__nv_reservedSMEM_offset_0_alias
	.size		__nv_reservedSMEM_offset_0_alias, 0, 64
	.other		__nv_reservedSMEM_offset_0_alias,@"STO_CUDA_RESERVED_SHARED STV_DEFAULT"
__nv_reservedSMEM_offset_0_alias:
	.zero		0
	.zero		64


//--------------------- .nv.constant0._Z18calculateSolutionsiPlS_i --------------------------
	.section	.nv.constant0._Z18calculateSolutionsiPlS_i,"a",@progbits
	.sectionflags	@""
	.align	4
.nv.constant0._Z18calculateSolutionsiPlS_i:
	.zero		924


//--------------------- SYMBOLS --------------------------

	.type		.nv.reservedSmem.offset0,@object
	.size		.nv.reservedSmem.offset0,0x4
